	.headerflags	@"EF_CUDA_TEXMODE_UNIFIED EF_CUDA_64BIT_ADDRESS EF_CUDA_ACCELERATORS EF_CUDA_SM90 EF_CUDA_VIRTUAL_SM(EF_CUDA_SM90)"
	.elftype	@"ET_EXEC"


//--------------------- .nv.info                  --------------------------
	.section	.nv.info,"",@"SHT_CUDA_INFO"
	.align	4


	//----- nvinfo : EIATTR_REGCOUNT
	.align		4
        /*0000*/ 	.byte	0x04, 0x2f
        /*0002*/ 	.short	(.L_1 - .L_0)
	.align		4
.L_0:
        /*0004*/ 	.word	index@(triton_poi_fused_convolution_28)
        /*0008*/ 	.word	0x0000000c


	//----- nvinfo : EIATTR_MIN_STACK_SIZE
	.align		4
.L_1:
        /*000c*/ 	.byte	0x04, 0x12
        /*000e*/ 	.short	(.L_3 - .L_2)
	.align		4
.L_2:
        /*0010*/ 	.word	index@(triton_poi_fused_convolution_28)
        /*0014*/ 	.word	0x00000000


	//----- nvinfo : EIATTR_FRAME_SIZE
	.align		4
.L_3:
        /*0018*/ 	.byte	0x04, 0x11
        /*001a*/ 	.short	(.L_5 - .L_4)
	.align		4
.L_4:
        /*001c*/ 	.word	index@(triton_poi_fused_convolution_28)
        /*0020*/ 	.word	0x00000000


	//----- nvinfo : EIATTR_MIN_STACK_SIZE
	.align		4
.L_5:
        /*0024*/ 	.byte	0x04, 0x12
        /*0026*/ 	.short	(.L_7 - .L_6)
	.align		4
.L_6:
        /*0028*/ 	.word	index@(triton_poi_fused_convolution_28)
        /*002c*/ 	.word	0x00000000
.L_7:


//--------------------- .nv.info.triton_poi_fused_convolution_28 --------------------------
	.section	.nv.info.triton_poi_fused_convolution_28,"",@"SHT_CUDA_INFO"
	.sectionflags	@""
	.align	4


	//----- nvinfo : EIATTR_CUDA_API_VERSION
	.align		4
        /*0000*/ 	.byte	0x04, 0x37
        /*0002*/ 	.short	(.L_9 - .L_8)
.L_8:
        /*0004*/ 	.word	0x0000007c


	//----- nvinfo : EIATTR_KPARAM_INFO
	.align		4
.L_9:
        /*0008*/ 	.byte	0x04, 0x17
        /*000a*/ 	.short	(.L_11 - .L_10)
.L_10:
        /*000c*/ 	.word	0x00000000
        /*0010*/ 	.short	0x0002
        /*0012*/ 	.short	0x0010
        /*0014*/ 	.byte	0x00, 0xf0, 0x11, 0x00


	//----- nvinfo : EIATTR_KPARAM_INFO
	.align		4
.L_11:
        /*0018*/ 	.byte	0x04, 0x17
        /*001a*/ 	.short	(.L_13 - .L_12)
.L_12:
        /*001c*/ 	.word	0x00000000
        /*0020*/ 	.short	0x0001
        /*0022*/ 	.short	0x0008
        /*0024*/ 	.byte	0x00, 0xf4, 0x21, 0x00


	//----- nvinfo : EIATTR_KPARAM_INFO
	.align		4
.L_13:
        /*0028*/ 	.byte	0x04, 0x17
        /*002a*/ 	.short	(.L_15 - .L_14)
.L_14:
        /*002c*/ 	.word	0x00000000
        /*0030*/ 	.short	0x0000
        /*0032*/ 	.short	0x0000
        /*0034*/ 	.byte	0x00, 0xf4, 0x21, 0x00


	//----- nvinfo : EIATTR_SPARSE_MMA_MASK
	.align		4
.L_15:
        /*0038*/ 	.byte	0x03, 0x50
        /*003a*/ 	.short	0x0000


	//----- nvinfo : EIATTR_MAXREG_COUNT
	.align		4
        /*003c*/ 	.byte	0x03, 0x1b
        /*003e*/ 	.short	0x00ff


	//----- nvinfo : EIATTR_EXIT_INSTR_OFFSETS
	.align		4
        /*0040*/ 	.byte	0x04, 0x1c
        /*0042*/ 	.short	(.L_17 - .L_16)


	//   ....[0]....
.L_16:
        /*0044*/ 	.word	0x00000150


	//----- nvinfo : EIATTR_REQNTID
	.align		4
.L_17:
        /*0048*/ 	.byte	0x04, 0x10
        /*004a*/ 	.short	(.L_19 - .L_18)
.L_18:
        /*004c*/ 	.word	0x00000080
        /*0050*/ 	.word	0x00000001
        /*0054*/ 	.word	0x00000001


	//----- nvinfo : EIATTR_CBANK_PARAM_SIZE
	.align		4
.L_19:
        /*0058*/ 	.byte	0x03, 0x19
        /*005a*/ 	.short	0x0014


	//----- nvinfo : EIATTR_PARAM_CBANK
	.align		4
        /*005c*/ 	.byte	0x04, 0x0a
        /*005e*/ 	.short	(.L_21 - .L_20)
	.align		4
.L_20:
        /*0060*/ 	.word	index@(.nv.constant0.triton_poi_fused_convolution_28)
        /*0064*/ 	.short	0x0210
        /*0066*/ 	.short	0x0014


	//----- nvinfo : EIATTR_SW_WAR
	.align		4
.L_21:
        /*0068*/ 	.byte	0x04, 0x36
        /*006a*/ 	.short	(.L_23 - .L_22)
.L_22:
        /*006c*/ 	.word	0x00000008
.L_23:


//--------------------- .nv.callgraph             --------------------------
	.section	.nv.callgraph,"",@"SHT_CUDA_CALLGRAPH"
	.align	4
	.sectionentsize	8
	.align		4
        /*0000*/ 	.word	0x00000000
	.align		4
        /*0004*/ 	.word	0xffffffff
	.align		4
        /*0008*/ 	.word	0x00000000
	.align		4
        /*000c*/ 	.word	0xfffffffe
	.align		4
        /*0010*/ 	.word	0x00000000
	.align		4
        /*0014*/ 	.word	0xfffffffd
	.align		4
        /*0018*/ 	.word	0x00000000
	.align		4
        /*001c*/ 	.word	0xfffffffc


//--------------------- .text.triton_poi_fused_convolution_28 --------------------------
	.section	.text.triton_poi_fused_convolution_28,"ax",@progbits
	.align	128
        .global         triton_poi_fused_convolution_28
        .type           triton_poi_fused_convolution_28,@function
        .size           triton_poi_fused_convolution_28,(.L_x_1 - triton_poi_fused_convolution_28)
        .other          triton_poi_fused_convolution_28,@"STO_CUDA_ENTRY STV_DEFAULT"
triton_poi_fused_convolution_28:
.text.triton_poi_fused_convolution_28:
[----:B------:R-:W-:Y:S01]  /*0000*/  LDC R1, c[0x0][0x28] ;  /* 0x00000a00ff017b82 */ /* 0x000fe20000000800 */
[----:B------:R-:W1:Y:S07]  /*0010*/  S2R R0, SR_TID.X ;  /* 0x0000000000007919 */ /* 0x000e6e0000002100 */
[----:B------:R-:W2:Y:S01]  /*0020*/  LDC.64 R2, c[0x0][0x210] ;  /* 0x00008400ff027b82 */ /* 0x000ea20000000a00 */
[----:B------:R-:W-:Y:S01]  /*0030*/  ULDC.64 UR4, c[0x0][0x208] ;  /* 0x0000820000047ab9 */ /* 0x000fe20000000a00 */
[----:B------:R-:W3:Y:S01]  /*0040*/  S2R R7, SR_CTAID.X ;  /* 0x0000000000077919 */ /* 0x000ee20000002500 */
[----:B-1----:R-:W-:-:S02]  /*0050*/  LOP3.LUT R0, R0, 0x7f, RZ, 0xc0, !PT ;  /* 0x0000007f00007812 */ /* 0x002fc400078ec0ff */
[----:B---3--:R-:W-:-:S03]  /*0060*/  SHF.R.S32.HI R4, RZ, 0x18, R7 ;  /* 0x00000018ff047819 */ /* 0x008fc60000011407 */
[----:B------:R-:W-:Y:S01]  /*0070*/  IMAD R7, R7, 0x80, R0 ;  /* 0x0000008007077824 */ /* 0x000fe200078e0200 */
[----:B------:R-:W-:-:S03]  /*0080*/  SGXT R0, R4, 0x1 ;  /* 0x000000010400781a */ /* 0x000fc60000000200 */
[----:B--2---:R-:W-:Y:S01]  /*0090*/  IMAD.WIDE R2, R7, 0x4, R2 ;  /* 0x0000000407027825 */ /* 0x004fe200078e0202 */
[----:B------:R-:W1:Y:S01]  /*00a0*/  LDC.64 R4, c[0x0][0x218] ;  /* 0x00008600ff047b82 */ /* 0x000e620000000a00 */
[----:B------:R-:W-:-:S04]  /*00b0*/  LEA.HI R0, R0, R7, RZ, 0x8 ;  /* 0x0000000700007211 */ /* 0x000fc800078f40ff */
[----:B------:R-:W-:-:S04]  /*00c0*/  SHF.R.S32.HI R0, RZ, 0x8, R0 ;  /* 0x00000008ff007819 */ /* 0x000fc80000011400 */
[----:B------:R-:W-:-:S04]  /*00d0*/  LEA.HI R6, R0, R0, RZ, 0x2 ;  /* 0x0000000000067211 */ /* 0x000fc800078f10ff */
[----:B------:R-:W-:-:S05]  /*00e0*/  LOP3.LUT R9, R6, 0xfffffffc, RZ, 0xc0, !PT ;  /* 0xfffffffc06097812 */ /* 0x000fca00078ec0ff */
[----:B------:R-:W-:Y:S02]  /*00f0*/  IMAD.IADD R9, R0, 0x1, -R9 ;  /* 0x0000000100097824 */ /* 0x000fe400078e0a09 */
[----:B------:R-:W2:Y:S02]  /*0100*/  LDG.E R0, desc[UR4][R2.64] ;  /* 0x0000000402007981 */ /* 0x000ea4000c1e1900 */
[----:B-1----:R-:W-:-:S06]  /*0110*/  IMAD.WIDE R4, R9, 0x4, R4 ;  /* 0x0000000409047825 */ /* 0x002fcc00078e0204 */
[----:B------:R-:W2:Y:S02]  /*0120*/  LDG.E.EL R5, desc[UR4][R4.64] ;  /* 0x0000000404057981 */ /* 0x000ea4000c2e1900 */
[----:B--2---:R-:W-:-:S05]  /*0130*/  FADD R7, R0, R5 ;  /* 0x0000000500077221 */ /* 0x004fca0000000000 */
[----:B------:R-:W-:Y:S01]  /*0140*/  STG.E desc[UR4][R2.64], R7 ;  /* 0x0000000702007986 */ /* 0x000fe2000c101904 */
[----:B------:R-:W-:Y:S05]  /*0150*/  EXIT ;  /* 0x000000000000794d */ /* 0x000fea0003800000 */
.L_x_0:
[----:B------:R-:W-:-:S00]  /*0160*/  BRA `(.L_x_0) ;  /* 0xfffffffc00fc7947 */ /* 0x000fc0000383ffff */
[----:B------:R-:W-:-:S00]  /*0170*/  NOP ;  /* 0x0000000000007918 */ /* 0x000fc00000000000 */
        /* <DEDUP_REMOVED lines=8> */
.L_x_1:


//--------------------- .nv.constant0.triton_poi_fused_convolution_28 --------------------------
	.section	.nv.constant0.triton_poi_fused_convolution_28,"a",@progbits
	.sectionflags	@""
	.align	4
.nv.constant0.triton_poi_fused_convolution_28:
	.zero		548
